//
// Generated by NVIDIA NVVM Compiler
//
// Compiler Build ID: CL-36424714
// Cuda compilation tools, release 13.0, V13.0.88
// Based on NVVM 20.0.0
//

.version 9.0
.target sm_100
.address_size 64

	// .globl	_Z34fft32_shared_memory_batch32_kernelPK6float2PS_i
.const .align 4 .b8 TWIDDLE_32_COS_BATCH[64] = {0, 0, 128, 63, 186, 20, 123, 63, 102, 131, 108, 63, 56, 219, 84, 63, 247, 4, 53, 63, 214, 57, 14, 63, 7, 239, 195, 62, 172, 197, 71, 62, 0, 0, 0, 0, 172, 197, 71, 190, 7, 239, 195, 190, 214, 57, 14, 191, 247, 4, 53, 191, 56, 219, 84, 191, 102, 131, 108, 191, 186, 20, 123, 191};
.const .align 4 .b8 TWIDDLE_32_SIN_BATCH[64] = {0, 0, 0, 0, 172, 197, 71, 190, 7, 239, 195, 190, 214, 57, 14, 191, 247, 4, 53, 191, 56, 219, 84, 191, 102, 131, 108, 191, 186, 20, 123, 191, 0, 0, 128, 191, 186, 20, 123, 191, 102, 131, 108, 191, 56, 219, 84, 191, 247, 4, 53, 191, 214, 57, 14, 191, 7, 239, 195, 190, 172, 197, 71, 190};
// _ZZ34fft32_shared_memory_batch32_kernelPK6float2PS_iE4data has been demoted

.visible .entry _Z34fft32_shared_memory_batch32_kernelPK6float2PS_i(
	.param .u64 .ptr .align 1 _Z34fft32_shared_memory_batch32_kernelPK6float2PS_i_param_0,
	.param .u64 .ptr .align 1 _Z34fft32_shared_memory_batch32_kernelPK6float2PS_i_param_1,
	.param .u32 _Z34fft32_shared_memory_batch32_kernelPK6float2PS_i_param_2
)
{
	.reg .pred 	%p<7>;
	.reg .b16 	%rs<20>;
	.reg .b32 	%r<42>;
	.reg .b32 	%f<80>;
	.reg .b64 	%rd<41>;
	// demoted variable
	.shared .align 8 .b8 _ZZ34fft32_shared_memory_batch32_kernelPK6float2PS_iE4data[8448];
	ld.param.u64 	%rd1, [_Z34fft32_shared_memory_batch32_kernelPK6float2PS_i_param_0];
	ld.param.u64 	%rd2, [_Z34fft32_shared_memory_batch32_kernelPK6float2PS_i_param_1];
	ld.param.u32 	%r6, [_Z34fft32_shared_memory_batch32_kernelPK6float2PS_i_param_2];
	mov.u32 	%r1, %tid.x;
	mov.u32 	%r2, %tid.y;
	mov.u32 	%r7, %ctaid.x;
	shl.b32 	%r8, %r7, 5;
	add.s32 	%r3, %r8, %r1;
	setp.ge.s32 	%p1, %r3, %r6;
	@%p1 bra 	$L__BB0_12;
	cvta.to.global.u64 	%rd3, %rd1;
	shl.b32 	%r9, %r3, 5;
	add.s32 	%r4, %r9, %r2;
	cvt.u16.u32 	%rs1, %r2;
	shl.b16 	%rs2, %rs1, 12;
	shr.u16 	%rs3, %rs1, 4;
	and.b16  	%rs4, %rs3, 48;
	or.b16  	%rs5, %rs2, %rs4;
	shl.b16 	%rs6, %rs1, 4;
	and.b16  	%rs7, %rs6, 3840;
	or.b16  	%rs8, %rs7, %rs5;
	shl.b16 	%rs9, %rs8, 2;
	and.b16  	%rs10, %rs9, -13120;
	shr.u16 	%rs11, %rs8, 2;
	and.b16  	%rs12, %rs11, 13056;
	or.b16  	%rs13, %rs12, %rs10;
	shl.b16 	%rs14, %rs13, 1;
	and.b16  	%rs15, %rs14, -22528;
	shr.u16 	%rs16, %rs13, 1;
	and.b16  	%rs17, %rs16, 20480;
	or.b16  	%rs18, %rs17, %rs15;
	shr.u16 	%rs19, %rs18, 11;
	mul.wide.s32 	%rd4, %r4, 8;
	add.s64 	%rd5, %rd3, %rd4;
	ld.global.nc.v2.f32 	{%f1, %f2}, [%rd5];
	mov.u32 	%r10, _ZZ34fft32_shared_memory_batch32_kernelPK6float2PS_iE4data;
	mad.lo.s32 	%r5, %r1, 264, %r10;
	mul.wide.u16 	%r11, %rs19, 8;
	add.s32 	%r12, %r5, %r11;
	st.shared.v2.f32 	[%r12], {%f1, %f2};
	bar.sync 	0;
	setp.gt.u32 	%p2, %r2, 15;
	@%p2 bra 	$L__BB0_3;
	mov.u64 	%rd8, TWIDDLE_32_COS_BATCH;
	cvta.const.u64 	%rd6, %rd8;
	// begin inline asm
	ld.global.nc.f32 %f3, [%rd6];
	// end inline asm
	mov.u64 	%rd9, TWIDDLE_32_SIN_BATCH;
	cvta.const.u64 	%rd7, %rd9;
	// begin inline asm
	ld.global.nc.f32 %f4, [%rd7];
	// end inline asm
	shl.b32 	%r13, %r2, 4;
	add.s32 	%r14, %r5, %r13;
	ld.shared.v2.f32 	{%f5, %f6}, [%r14];
	ld.shared.v2.f32 	{%f7, %f8}, [%r14+8];
	mul.f32 	%f9, %f3, %f7;
	mul.f32 	%f10, %f4, %f8;
	sub.f32 	%f11, %f9, %f10;
	mul.f32 	%f12, %f3, %f8;
	fma.rn.f32 	%f13, %f4, %f7, %f12;
	add.f32 	%f14, %f5, %f11;
	add.f32 	%f15, %f6, %f13;
	st.shared.v2.f32 	[%r14], {%f14, %f15};
	sub.f32 	%f16, %f5, %f11;
	sub.f32 	%f17, %f6, %f13;
	st.shared.v2.f32 	[%r14+8], {%f16, %f17};
$L__BB0_3:
	setp.gt.u32 	%p3, %r2, 15;
	bar.sync 	0;
	@%p3 bra 	$L__BB0_5;
	shl.b32 	%r15, %r2, 1;
	and.b32  	%r16, %r15, 28;
	and.b32  	%r17, %r2, 1;
	or.b32  	%r18, %r16, %r17;
	shl.b32 	%r19, %r2, 3;
	and.b32  	%r20, %r19, 8;
	mov.u64 	%rd12, TWIDDLE_32_COS_BATCH;
	cvta.const.u64 	%rd13, %rd12;
	mul.wide.u32 	%rd14, %r20, 4;
	add.s64 	%rd10, %rd13, %rd14;
	// begin inline asm
	ld.global.nc.f32 %f18, [%rd10];
	// end inline asm
	mov.u64 	%rd15, TWIDDLE_32_SIN_BATCH;
	cvta.const.u64 	%rd16, %rd15;
	add.s64 	%rd11, %rd16, %rd14;
	// begin inline asm
	ld.global.nc.f32 %f19, [%rd11];
	// end inline asm
	shl.b32 	%r21, %r18, 3;
	add.s32 	%r22, %r5, %r21;
	ld.shared.v2.f32 	{%f20, %f21}, [%r22];
	ld.shared.v2.f32 	{%f22, %f23}, [%r22+16];
	mul.f32 	%f24, %f18, %f22;
	mul.f32 	%f25, %f19, %f23;
	sub.f32 	%f26, %f24, %f25;
	mul.f32 	%f27, %f18, %f23;
	fma.rn.f32 	%f28, %f19, %f22, %f27;
	add.f32 	%f29, %f20, %f26;
	add.f32 	%f30, %f21, %f28;
	st.shared.v2.f32 	[%r22], {%f29, %f30};
	sub.f32 	%f31, %f20, %f26;
	sub.f32 	%f32, %f21, %f28;
	st.shared.v2.f32 	[%r22+16], {%f31, %f32};
$L__BB0_5:
	setp.gt.u32 	%p4, %r2, 15;
	bar.sync 	0;
	@%p4 bra 	$L__BB0_7;
	shl.b32 	%r23, %r2, 1;
	and.b32  	%r24, %r23, 24;
	and.b32  	%r25, %r2, 3;
	or.b32  	%r26, %r24, %r25;
	shl.b32 	%r27, %r2, 2;
	and.b32  	%r28, %r27, 12;
	mov.u64 	%rd19, TWIDDLE_32_COS_BATCH;
	cvta.const.u64 	%rd20, %rd19;
	mul.wide.u32 	%rd21, %r28, 4;
	add.s64 	%rd17, %rd20, %rd21;
	// begin inline asm
	ld.global.nc.f32 %f33, [%rd17];
	// end inline asm
	mov.u64 	%rd22, TWIDDLE_32_SIN_BATCH;
	cvta.const.u64 	%rd23, %rd22;
	add.s64 	%rd18, %rd23, %rd21;
	// begin inline asm
	ld.global.nc.f32 %f34, [%rd18];
	// end inline asm
	shl.b32 	%r29, %r26, 3;
	add.s32 	%r30, %r5, %r29;
	ld.shared.v2.f32 	{%f35, %f36}, [%r30];
	ld.shared.v2.f32 	{%f37, %f38}, [%r30+32];
	mul.f32 	%f39, %f33, %f37;
	mul.f32 	%f40, %f34, %f38;
	sub.f32 	%f41, %f39, %f40;
	mul.f32 	%f42, %f33, %f38;
	fma.rn.f32 	%f43, %f34, %f37, %f42;
	add.f32 	%f44, %f35, %f41;
	add.f32 	%f45, %f36, %f43;
	st.shared.v2.f32 	[%r30], {%f44, %f45};
	sub.f32 	%f46, %f35, %f41;
	sub.f32 	%f47, %f36, %f43;
	st.shared.v2.f32 	[%r30+32], {%f46, %f47};
$L__BB0_7:
	setp.gt.u32 	%p5, %r2, 15;
	bar.sync 	0;
	@%p5 bra 	$L__BB0_9;
	shl.b32 	%r31, %r2, 1;
	and.b32  	%r32, %r31, 16;
	and.b32  	%r33, %r2, 7;
	or.b32  	%r34, %r32, %r33;
	and.b32  	%r35, %r31, 14;
	mov.u64 	%rd26, TWIDDLE_32_COS_BATCH;
	cvta.const.u64 	%rd27, %rd26;
	mul.wide.u32 	%rd28, %r35, 4;
	add.s64 	%rd24, %rd27, %rd28;
	// begin inline asm
	ld.global.nc.f32 %f48, [%rd24];
	// end inline asm
	mov.u64 	%rd29, TWIDDLE_32_SIN_BATCH;
	cvta.const.u64 	%rd30, %rd29;
	add.s64 	%rd25, %rd30, %rd28;
	// begin inline asm
	ld.global.nc.f32 %f49, [%rd25];
	// end inline asm
	shl.b32 	%r36, %r34, 3;
	add.s32 	%r37, %r5, %r36;
	ld.shared.v2.f32 	{%f50, %f51}, [%r37];
	ld.shared.v2.f32 	{%f52, %f53}, [%r37+64];
	mul.f32 	%f54, %f48, %f52;
	mul.f32 	%f55, %f49, %f53;
	sub.f32 	%f56, %f54, %f55;
	mul.f32 	%f57, %f48, %f53;
	fma.rn.f32 	%f58, %f49, %f52, %f57;
	add.f32 	%f59, %f50, %f56;
	add.f32 	%f60, %f51, %f58;
	st.shared.v2.f32 	[%r37], {%f59, %f60};
	sub.f32 	%f61, %f50, %f56;
	sub.f32 	%f62, %f51, %f58;
	st.shared.v2.f32 	[%r37+64], {%f61, %f62};
$L__BB0_9:
	setp.gt.u32 	%p6, %r2, 15;
	bar.sync 	0;
	@%p6 bra 	$L__BB0_11;
	mul.wide.u32 	%rd33, %r2, 4;
	mov.u64 	%rd34, TWIDDLE_32_COS_BATCH;
	cvta.const.u64 	%rd35, %rd34;
	add.s64 	%rd31, %rd35, %rd33;
	// begin inline asm
	ld.global.nc.f32 %f63, [%rd31];
	// end inline asm
	mov.u64 	%rd36, TWIDDLE_32_SIN_BATCH;
	cvta.const.u64 	%rd37, %rd36;
	add.s64 	%rd32, %rd37, %rd33;
	// begin inline asm
	ld.global.nc.f32 %f64, [%rd32];
	// end inline asm
	shl.b32 	%r38, %r2, 3;
	add.s32 	%r39, %r5, %r38;
	ld.shared.v2.f32 	{%f65, %f66}, [%r39];
	ld.shared.v2.f32 	{%f67, %f68}, [%r39+128];
	mul.f32 	%f69, %f63, %f67;
	mul.f32 	%f70, %f64, %f68;
	sub.f32 	%f71, %f69, %f70;
	mul.f32 	%f72, %f63, %f68;
	fma.rn.f32 	%f73, %f64, %f67, %f72;
	add.f32 	%f74, %f65, %f71;
	add.f32 	%f75, %f66, %f73;
	st.shared.v2.f32 	[%r39], {%f74, %f75};
	sub.f32 	%f76, %f65, %f71;
	sub.f32 	%f77, %f66, %f73;
	st.shared.v2.f32 	[%r39+128], {%f76, %f77};
$L__BB0_11:
	bar.sync 	0;
	shl.b32 	%r40, %r2, 3;
	add.s32 	%r41, %r5, %r40;
	ld.shared.v2.f32 	{%f78, %f79}, [%r41];
	cvta.to.global.u64 	%rd38, %rd2;
	add.s64 	%rd40, %rd38, %rd4;
	st.global.v2.f32 	[%rd40], {%f78, %f79};
$L__BB0_12:
	ret;

}


// ===== COMPILED SASS (sm_100) =====

	.target	sm_100

	.elftype	@"ET_EXEC"


//--------------------- .note.nv.tkinfo           --------------------------
	.section	.note.nv.tkinfo,"",@"SHT_NOTE"
	.sectionflags	@"SHF_NOTE_NV_TKINFO"
	.tkinfo
        /*0018*/ 	.word	0x00000002
        /*0030*/ 	.string	""
        /*0030*/ 	.string	"ptxas"
        /*0030*/ 	.string	"Cuda compilation tools, release 13.0, V13.0.88"
        /*0030*/ 	.string	"Build cuda_13.0.r13.0/compiler.36424714_0"
        /*0030*/ 	.string	"-arch sm_100 -m 64 "



//--------------------- .note.nv.cuinfo           --------------------------
	.section	.note.nv.cuinfo,"",@"SHT_NOTE"
	.sectionflags	@"SHF_NOTE_NV_CUINFO"
        /*0018*/ 	.short	0x0002
        /*001a*/ 	.short	0x0064
        /*001c*/ 	.short	0x0082
	.zero		2


//--------------------- .nv.info                  --------------------------
	.section	.nv.info,"",@"SHT_CUDA_INFO"
	.align	4


	//----- nvinfo : EIATTR_REGCOUNT
	.align		4
        /*0000*/ 	.byte	0x04, 0x2f
        /*0002*/ 	.short	(.L_3 - .L_2)
	.align		4
.L_2:
        /*0004*/ 	.word	index@(_Z34fft32_shared_memory_batch32_kernelPK6float2PS_i)
        /*0008*/ 	.word	0x00000014


	//----- nvinfo : EIATTR_FRAME_SIZE
	.align		4
.L_3:
        /*000c*/ 	.byte	0x04, 0x11
        /*000e*/ 	.short	(.L_5 - .L_4)
	.align		4
.L_4:
        /*0010*/ 	.word	index@(_Z34fft32_shared_memory_batch32_kernelPK6float2PS_i)
        /*0014*/ 	.word	0x00000000


	//----- nvinfo : EIATTR_MIN_STACK_SIZE
	.align		4
.L_5:
        /*0018*/ 	.byte	0x04, 0x12
        /*001a*/ 	.short	(.L_7 - .L_6)
	.align		4
.L_6:
        /*001c*/ 	.word	index@(_Z34fft32_shared_memory_batch32_kernelPK6float2PS_i)
        /*0020*/ 	.word	0x00000000
.L_7:


//--------------------- .nv.compat                --------------------------
	.section	.nv.compat,"",@"SHT_CUDA_COMPAT_INFO"
	.align	4
        /*0000*/ 	.byte	0x02, 0x09, 0x00, 0x00, 0x02, 0x02, 0x01, 0x00, 0x02, 0x05, 0x05, 0x00, 0x03, 0x07, 0x01, 0x01
        /*0010*/ 	.byte	0x02, 0x03, 0x00, 0x00, 0x02, 0x06, 0x01, 0x00, 0x04, 0x0b, 0x08, 0x00, 0x09, 0x00, 0x00, 0x00
        /*0020*/ 	.byte	0x00, 0x00, 0x00, 0x00


//--------------------- .nv.info._Z34fft32_shared_memory_batch32_kernelPK6float2PS_i --------------------------
	.section	.nv.info._Z34fft32_shared_memory_batch32_kernelPK6float2PS_i,"",@"SHT_CUDA_INFO"
	.sectionflags	@""
	.align	4


	//----- nvinfo : EIATTR_CUDA_API_VERSION
	.align		4
        /*0000*/ 	.byte	0x04, 0x37
        /*0002*/ 	.short	(.L_9 - .L_8)
.L_8:
        /*0004*/ 	.word	0x00000082


	//----- nvinfo : EIATTR_KPARAM_INFO
	.align		4
.L_9:
        /*0008*/ 	.byte	0x04, 0x17
        /*000a*/ 	.short	(.L_11 - .L_10)
.L_10:
        /*000c*/ 	.word	0x00000000
        /*0010*/ 	.short	0x0002
        /*0012*/ 	.short	0x0010
        /*0014*/ 	.byte	0x00, 0xf0, 0x11, 0x00


	//----- nvinfo : EIATTR_KPARAM_INFO
	.align		4
.L_11:
        /*0018*/ 	.byte	0x04, 0x17
        /*001a*/ 	.short	(.L_13 - .L_12)
.L_12:
        /*001c*/ 	.word	0x00000000
        /*0020*/ 	.short	0x0001
        /*0022*/ 	.short	0x0008
        /*0024*/ 	.byte	0x00, 0xf5, 0x21, 0x00


	//----- nvinfo : EIATTR_KPARAM_INFO
	.align		4
.L_13:
        /*0028*/ 	.byte	0x04, 0x17
        /*002a*/ 	.short	(.L_15 - .L_14)
.L_14:
        /*002c*/ 	.word	0x00000000
        /*0030*/ 	.short	0x0000
        /*0032*/ 	.short	0x0000
        /*0034*/ 	.byte	0x00, 0xf5, 0x21, 0x00


	//----- nvinfo : EIATTR_SPARSE_MMA_MASK
	.align		4
.L_15:
        /*0038*/ 	.byte	0x03, 0x50
        /*003a*/ 	.short	0x0000


	//----- nvinfo : EIATTR_MAXREG_COUNT
	.align		4
        /*003c*/ 	.byte	0x03, 0x1b
        /*003e*/ 	.short	0x00ff


	//----- nvinfo : EIATTR_NUM_BARRIERS
	.align		4
        /*0040*/ 	.byte	0x02, 0x4c
        /*0042*/ 	.byte	0x01
	.zero		1


	//----- nvinfo : EIATTR_MERCURY_ISA_VERSION
	.align		4
        /*0044*/ 	.byte	0x03, 0x5f
        /*0046*/ 	.short	0x0101


	//----- nvinfo : EIATTR_VRC_CTA_INIT_COUNT
	.align		4
        /*0048*/ 	.byte	0x02, 0x4a
	.zero		1
	.zero		1


	//----- nvinfo : EIATTR_EXIT_INSTR_OFFSETS
	.align		4
        /*004c*/ 	.byte	0x04, 0x1c
        /*004e*/ 	.short	(.L_17 - .L_16)


	//   ....[0]....
.L_16:
        /*0050*/ 	.word	0x00000060


	//   ....[1]....
        /*0054*/ 	.word	0x000009d0


	//----- nvinfo : EIATTR_CRS_STACK_SIZE
	.align		4
.L_17:
        /*0058*/ 	.byte	0x04, 0x1e
        /*005a*/ 	.short	(.L_19 - .L_18)
.L_18:
        /*005c*/ 	.word	0x00000000


	//----- nvinfo : EIATTR_CBANK_PARAM_SIZE
	.align		4
.L_19:
        /*0060*/ 	.byte	0x03, 0x19
        /*0062*/ 	.short	0x0014


	//----- nvinfo : EIATTR_PARAM_CBANK
	.align		4
        /*0064*/ 	.byte	0x04, 0x0a
        /*0066*/ 	.short	(.L_21 - .L_20)
	.align		4
.L_20:
        /*0068*/ 	.word	index@(.nv.constant0._Z34fft32_shared_memory_batch32_kernelPK6float2PS_i)
        /*006c*/ 	.short	0x0380
        /*006e*/ 	.short	0x0014


	//----- nvinfo : EIATTR_SW_WAR
	.align		4
.L_21:
        /*0070*/ 	.byte	0x04, 0x36
        /*0072*/ 	.short	(.L_23 - .L_22)
.L_22:
        /*0074*/ 	.word	0x00000008
.L_23:


//--------------------- .nv.callgraph             --------------------------
	.section	.nv.callgraph,"",@"SHT_CUDA_CALLGRAPH"
	.align	4
	.sectionentsize	8
	.align		4
        /*0000*/ 	.word	0x00000000
	.align		4
        /*0004*/ 	.word	0xffffffff
	.align		4
        /*0008*/ 	.word	0x00000000
	.align		4
        /*000c*/ 	.word	0xfffffffe
	.align		4
        /*0010*/ 	.word	0x00000000
	.align		4
        /*0014*/ 	.word	0xfffffffd
	.align		4
        /*0018*/ 	.word	0x00000000
	.align		4
        /*001c*/ 	.word	0xfffffffc


//--------------------- .nv.constant3             --------------------------
	.section	.nv.constant3,"a",@progbits
	.align	4
.nv.constant3:
	.type		TWIDDLE_32_COS_BATCH,@object
	.size		TWIDDLE_32_COS_BATCH,(TWIDDLE_32_SIN_BATCH - TWIDDLE_32_COS_BATCH)
TWIDDLE_32_COS_BATCH:
        /*0000*/ 	.byte	0x00, 0x00, 0x80, 0x3f, 0xba, 0x14, 0x7b, 0x3f, 0x66, 0x83, 0x6c, 0x3f, 0x38, 0xdb, 0x54, 0x3f
        /*0010*/ 	.byte	0xf7, 0x04, 0x35, 0x3f, 0xd6, 0x39, 0x0e, 0x3f, 0x07, 0xef, 0xc3, 0x3e, 0xac, 0xc5, 0x47, 0x3e
        /*0020*/ 	.byte	0x00, 0x00, 0x00, 0x00, 0xac, 0xc5, 0x47, 0xbe, 0x07, 0xef, 0xc3, 0xbe, 0xd6, 0x39, 0x0e, 0xbf
        /*0030*/ 	.byte	0xf7, 0x04, 0x35, 0xbf, 0x38, 0xdb, 0x54, 0xbf, 0x66, 0x83, 0x6c, 0xbf, 0xba, 0x14, 0x7b, 0xbf
	.type		TWIDDLE_32_SIN_BATCH,@object
	.size		TWIDDLE_32_SIN_BATCH,(.L_1 - TWIDDLE_32_SIN_BATCH)
TWIDDLE_32_SIN_BATCH:
        /*0040*/ 	.byte	0x00, 0x00, 0x00, 0x00, 0xac, 0xc5, 0x47, 0xbe, 0x07, 0xef, 0xc3, 0xbe, 0xd6, 0x39, 0x0e, 0xbf
        /*0050*/ 	.byte	0xf7, 0x04, 0x35, 0xbf, 0x38, 0xdb, 0x54, 0xbf, 0x66, 0x83, 0x6c, 0xbf, 0xba, 0x14, 0x7b, 0xbf
        /*0060*/ 	.byte	0x00, 0x00, 0x80, 0xbf, 0xba, 0x14, 0x7b, 0xbf, 0x66, 0x83, 0x6c, 0xbf, 0x38, 0xdb, 0x54, 0xbf
        /*0070*/ 	.byte	0xf7, 0x04, 0x35, 0xbf, 0xd6, 0x39, 0x0e, 0xbf, 0x07, 0xef, 0xc3, 0xbe, 0xac, 0xc5, 0x47, 0xbe
.L_1:


//--------------------- .text._Z34fft32_shared_memory_batch32_kernelPK6float2PS_i --------------------------
	.section	.text._Z34fft32_shared_memory_batch32_kernelPK6float2PS_i,"ax",@progbits
	.align	128
        .global         _Z34fft32_shared_memory_batch32_kernelPK6float2PS_i
        .type           _Z34fft32_shared_memory_batch32_kernelPK6float2PS_i,@function
        .size           _Z34fft32_shared_memory_batch32_kernelPK6float2PS_i,(.L_x_9 - _Z34fft32_shared_memory_batch32_kernelPK6float2PS_i)
        .other          _Z34fft32_shared_memory_batch32_kernelPK6float2PS_i,@"STO_CUDA_ENTRY STV_DEFAULT"
_Z34fft32_shared_memory_batch32_kernelPK6float2PS_i:
.text._Z34fft32_shared_memory_batch32_kernelPK6float2PS_i:
[----:B------:R-:W-:Y:S01]  /*0000*/  LDC R1, c[0x0][0x37c] ;  /* 0x0000df00ff017b82 */ /* 0x000fe20000000800 */
[----:B------:R-:W0:Y:S01]  /*0010*/  S2R R5, SR_TID.X ;  /* 0x0000000000057919 */ /* 0x000e220000002100 */
[----:B------:R-:W1:Y:S01]  /*0020*/  LDCU UR4, c[0x0][0x390] ;  /* 0x00007200ff0477ac */ /* 0x000e620008000800 */
[----:B------:R-:W0:Y:S02]  /*0030*/  S2R R0, SR_CTAID.X ;  /* 0x0000000000007919 */ /* 0x000e240000002500 */
[----:B0-----:R-:W-:-:S04]  /*0040*/  LEA R3, R0, R5, 0x5 ;  /* 0x0000000500037211 */ /* 0x001fc800078e28ff */
[----:B-1----:R-:W-:-:S13]  /*0050*/  ISETP.GE.AND P0, PT, R3, UR4, PT ;  /* 0x0000000403007c0c */ /* 0x002fda000bf06270 */
[----:B------:R-:W-:Y:S05]  /*0060*/  @P0 EXIT ;  /* 0x000000000000094d */ /* 0x000fea0003800000 */
[----:B------:R-:W0:Y:S01]  /*0070*/  S2R R2, SR_TID.Y ;  /* 0x0000000000027919 */ /* 0x000e220000002200 */
[----:B------:R-:W1:Y:S01]  /*0080*/  LDC.64 R6, c[0x0][0x380] ;  /* 0x0000e000ff067b82 */ /* 0x000e620000000a00 */
[----:B------:R-:W2:Y:S01]  /*0090*/  LDCU.64 UR4, c[0x0][0x358] ;  /* 0x00006b00ff0477ac */ /* 0x000ea20008000a00 */
[----:B0-----:R-:W-:Y:S02]  /*00a0*/  LEA R0, R3, R2, 0x5 ;  /* 0x0000000203007211 */ /* 0x001fe400078e28ff */
[----:B------:R-:W-:-:S03]  /*00b0*/  ISETP.GT.U32.AND P0, PT, R2, 0xf, PT ;  /* 0x0000000f0200780c */ /* 0x000fc60003f04070 */
[----:B-1----:R-:W-:-:S06]  /*00c0*/  IMAD.WIDE R6, R0, 0x8, R6 ;  /* 0x0000000800067825 */ /* 0x002fcc00078e0206 */
[----:B--2---:R-:W2:Y:S01]  /*00d0*/  LDG.E.64.CONSTANT R6, desc[UR4][R6.64] ;  /* 0x0000000406067981 */ /* 0x004ea2000c1e9b00 */
[----:B------:R-:W-:-:S03]  /*00e0*/  LOP3.LUT R10, R2, 0xffff, RZ, 0xc0, !PT ;  /* 0x0000ffff020a7812 */ /* 0x000fc600078ec0ff */
[----:B------:R-:W0:Y:S01]  /*00f0*/  @!P0 LDC.64 R8, c[0x0][0x120] ;  /* 0x00004800ff088b82 */ /* 0x000e220000000a00 */
[----:B------:R-:W-:Y:S02]  /*0100*/  SHF.R.U32.HI R10, RZ, 0x4, R10 ;  /* 0x00000004ff0a7819 */ /* 0x000fe4000001160a */
[----:B------:R-:W-:Y:S02]  /*0110*/  SHF.L.U32 R12, R2, 0x4, RZ ;  /* 0x00000004020c7819 */ /* 0x000fe400000006ff */
[----:B------:R-:W-:Y:S01]  /*0120*/  LOP3.LUT R11, R10, 0x30, RZ, 0xc0, !PT ;  /* 0x000000300a0b7812 */ /* 0x000fe200078ec0ff */
[----:B------:R-:W1:Y:S01]  /*0130*/  S2R R14, SR_CgaCtaId ;  /* 0x00000000000e7919 */ /* 0x000e620000008800 */
[----:B------:R-:W-:Y:S02]  /*0140*/  LOP3.LUT R12, R12, 0xf00, RZ, 0xc0, !PT ;  /* 0x00000f000c0c7812 */ /* 0x000fe400078ec0ff */
[----:B------:R-:W-:-:S04]  /*0150*/  LEA R11, R2, R11, 0xc ;  /* 0x0000000b020b7211 */ /* 0x000fc800078e60ff */
[----:B------:R-:W-:-:S04]  /*0160*/  IADD3 R11, PT, PT, R11, R12, RZ ;  /* 0x0000000c0b0b7210 */ /* 0x000fc80007ffe0ff */
[----:B------:R-:W-:-:S04]  /*0170*/  LOP3.LUT R10, R11, 0xffff, RZ, 0xc0, !PT ;  /* 0x0000ffff0b0a7812 */ /* 0x000fc800078ec0ff */
[----:B------:R-:W-:Y:S02]  /*0180*/  SHF.R.U32.HI R10, RZ, 0x2, R10 ;  /* 0x00000002ff0a7819 */ /* 0x000fe4000001160a */
[----:B------:R-:W-:Y:S02]  /*0190*/  SHF.L.U32 R11, R11, 0x2, RZ ;  /* 0x000000020b0b7819 */ /* 0x000fe400000006ff */
[----:B------:R-:W-:Y:S01]  /*01a0*/  LOP3.LUT R10, R10, 0x3300, RZ, 0xc0, !PT ;  /* 0x000033000a0a7812 */ /* 0x000fe200078ec0ff */
[----:B0-----:R-:W-:-:S03]  /*01b0*/  @!P0 IMAD.WIDE.U32 R8, R2, 0x4, R8 ;  /* 0x0000000402088825 */ /* 0x001fc600078e0008 */
[----:B------:R-:W-:Y:S02]  /*01c0*/  LOP3.LUT R10, R10, 0xccc0, R11, 0xf8, !PT ;  /* 0x0000ccc00a0a7812 */ /* 0x000fe400078ef80b */
[----:B------:R-:W5:Y:S01]  /*01d0*/  @!P0 LDG.E.CONSTANT R3, desc[UR4][R8.64] ;  /* 0x0000000408038981 */ /* 0x000f62000c1e9900 */
[----:B------:R-:W-:-:S03]  /*01e0*/  MOV R11, 0x400 ;  /* 0x00000400000b7802 */ /* 0x000fc60000000f00 */
[----:B------:R0:W5:Y:S02]  /*01f0*/  @!P0 LDG.E.CONSTANT R4, desc[UR4][R8.64+0x40] ;  /* 0x0000400408048981 */ /* 0x000164000c1e9900 */
[----:B0-----:R-:W-:Y:S02]  /*0200*/  SHF.R.U32.HI R8, RZ, 0x1, R10 ;  /* 0x00000001ff087819 */ /* 0x001fe4000001160a */
[----:B------:R-:W-:Y:S02]  /*0210*/  SHF.L.U32 R10, R10, 0x1, RZ ;  /* 0x000000010a0a7819 */ /* 0x000fe400000006ff */
[----:B------:R-:W-:Y:S02]  /*0220*/  LOP3.LUT R9, R8, 0x5000, RZ, 0xc0, !PT ;  /* 0x0000500008097812 */ /* 0x000fe400078ec0ff */
[----:B-1----:R-:W-:Y:S02]  /*0230*/  LEA R8, R14, R11, 0x18 ;  /* 0x0000000b0e087211 */ /* 0x002fe400078ec0ff */
[----:B------:R-:W-:-:S03]  /*0240*/  LOP3.LUT R9, R9, 0xa800, R10, 0xf8, !PT ;  /* 0x0000a80009097812 */ /* 0x000fc600078ef80a */
[----:B------:R-:W-:Y:S01]  /*0250*/  IMAD R5, R5, 0x108, R8 ;  /* 0x0000010805057824 */ /* 0x000fe200078e0208 */
[----:B------:R-:W-:-:S04]  /*0260*/  SHF.R.U32.HI R8, RZ, 0xb, R9 ;  /* 0x0000000bff087819 */ /* 0x000fc80000011609 */
[-C--:B------:R-:W-:Y:S01]  /*0270*/  LEA R9, R8, R5.reuse, 0x3 ;  /* 0x0000000508097211 */ /* 0x080fe200078e18ff */
[----:B------:R-:W-:Y:S01]  /*0280*/  BSSY.RECONVERGENT B0, `(.L_x_0) ;  /* 0x0000015000007945 */ /* 0x000fe20003800200 */
[----:B------:R-:W-:-:S03]  /*0290*/  LEA R8, R2, R5, 0x3 ;  /* 0x0000000502087211 */ /* 0x000fc600078e18ff */
[----:B--2---:R0:W-:Y:S01]  /*02a0*/  STS.64 [R9], R6 ;  /* 0x0000000609007388 */ /* 0x0041e20000000a00 */
[----:B------:R-:W-:Y:S06]  /*02b0*/  BAR.SYNC.DEFER_BLOCKING 0x0 ;  /* 0x0000000000007b1d */ /* 0x000fec0000010000 */
[----:B------:R-:W-:Y:S05]  /*02c0*/  @P0 BRA `(.L_x_1) ;  /* 0x0000000000400947 */ /* 0x000fea0003800000 */
[----:B------:R-:W0:Y:S02]  /*02d0*/  LDC.64 R10, c[0x0][0x120] ;  /* 0x00004800ff0a7b82 */ /* 0x000e240000000a00 */
[----:B0-----:R-:W2:Y:S04]  /*02e0*/  LDG.E.CONSTANT R9, desc[UR4][R10.64] ;  /* 0x000000040a097981 */ /* 0x001ea8000c1e9900 */
[----:B------:R-:W3:Y:S01]  /*02f0*/  LDG.E.CONSTANT R12, desc[UR4][R10.64+0x40] ;  /* 0x000040040a0c7981 */ /* 0x000ee2000c1e9900 */
[----:B------:R-:W-:-:S05]  /*0300*/  LEA R13, R2, R5, 0x4 ;  /* 0x00000005020d7211 */ /* 0x000fca00078e20ff */
[----:B------:R-:W2:Y:S04]  /*0310*/  LDS.64 R14, [R13+0x8] ;  /* 0x000008000d0e7984 */ /* 0x000ea80000000a00 */
[----:B------:R-:W0:Y:S01]  /*0320*/  LDS.64 R6, [R13] ;  /* 0x000000000d067984 */ /* 0x000e220000000a00 */
[-C--:B--2---:R-:W-:Y:S01]  /*0330*/  FMUL R17, R9, R15.reuse ;  /* 0x0000000f09117220 */ /* 0x084fe20000400000 */
[----:B---3--:R-:W-:-:S03]  /*0340*/  FMUL R16, R12, R15 ;  /* 0x0000000f0c107220 */ /* 0x008fc60000400000 */
[-C--:B------:R-:W-:Y:S01]  /*0350*/  FFMA R12, R12, R14.reuse, R17 ;  /* 0x0000000e0c0c7223 */ /* 0x080fe20000000011 */
[----:B------:R-:W-:-:S03]  /*0360*/  FFMA R9, R9, R14, -R16 ;  /* 0x0000000e09097223 */ /* 0x000fc60000000810 */
[C-C-:B0-----:R-:W-:Y:S01]  /*0370*/  FADD R15, R7.reuse, R12.reuse ;  /* 0x0000000c070f7221 */ /* 0x141fe20000000000 */
[----:B------:R-:W-:Y:S01]  /*0380*/  FADD R7, R7, -R12 ;  /* 0x8000000c07077221 */ /* 0x000fe20000000000 */
[C-C-:B------:R-:W-:Y:S01]  /*0390*/  FADD R14, R6.reuse, R9.reuse ;  /* 0x00000009060e7221 */ /* 0x140fe20000000000 */
[----:B------:R-:W-:-:S04]  /*03a0*/  FADD R6, R6, -R9 ;  /* 0x8000000906067221 */ /* 0x000fc80000000000 */
[----:B------:R1:W-:Y:S04]  /*03b0*/  STS.64 [R13], R14 ;  /* 0x0000000e0d007388 */ /* 0x0003e80000000a00 */
[----:B------:R1:W-:Y:S02]  /*03c0*/  STS.64 [R13+0x8], R6 ;  /* 0x000008060d007388 */ /* 0x0003e40000000a00 */
.L_x_1:
[----:B------:R-:W-:Y:S05]  /*03d0*/  BSYNC.RECONVERGENT B0 ;  /* 0x0000000000007941 */ /* 0x000fea0003800200 */
.L_x_0:
[----:B------:R-:W-:Y:S06]  /*03e0*/  BAR.SYNC.DEFER_BLOCKING 0x0 ;  /* 0x0000000000007b1d */ /* 0x000fec0000010000 */
[----:B------:R-:W-:Y:S04]  /*03f0*/  BSSY.RECONVERGENT B0, `(.L_x_2) ;  /* 0x0000018000007945 */ /* 0x000fe80003800200 */
[----:B------:R-:W-:Y:S05]  /*0400*/  @P0 BRA `(.L_x_3) ;  /* 0x0000000000580947 */ /* 0x000fea0003800000 */
[----:B------:R-:W2:Y:S01]  /*0410*/  LDC.64 R10, c[0x0][0x120] ;  /* 0x00004800ff0a7b82 */ /* 0x000ea20000000a00 */
[----:B01----:R-:W-:-:S04]  /*0420*/  SHF.L.U32 R6, R2, 0x3, RZ ;  /* 0x0000000302067819 */ /* 0x003fc800000006ff */
[----:B------:R-:W-:-:S05]  /*0430*/  LOP3.LUT R7, R6, 0x8, RZ, 0xc0, !PT ;  /* 0x0000000806077812 */ /* 0x000fca00078ec0ff */
[----:B--2---:R-:W-:-:S05]  /*0440*/  IMAD.WIDE.U32 R10, R7, 0x4, R10 ;  /* 0x00000004070a7825 */ /* 0x004fca00078e000a */
[----:B------:R-:W2:Y:S04]  /*0450*/  LDG.E.CONSTANT R9, desc[UR4][R10.64] ;  /* 0x000000040a097981 */ /* 0x000ea8000c1e9900 */
[----:B------:R-:W3:Y:S01]  /*0460*/  LDG.E.CONSTANT R12, desc[UR4][R10.64+0x40] ;  /* 0x000040040a0c7981 */ /* 0x000ee2000c1e9900 */
[----:B------:R-:W-:-:S04]  /*0470*/  SHF.L.U32 R6, R2, 0x1, RZ ;  /* 0x0000000102067819 */ /* 0x000fc800000006ff */
[----:B------:R-:W-:-:S04]  /*0480*/  LOP3.LUT R7, R6, 0x1c, RZ, 0xc0, !PT ;  /* 0x0000001c06077812 */ /* 0x000fc800078ec0ff */
[----:B------:R-:W-:-:S04]  /*0490*/  LOP3.LUT R6, R7, 0x1, R2, 0xf8, !PT ;  /* 0x0000000107067812 */ /* 0x000fc800078ef802 */
        /* <DEDUP_REMOVED lines=13> */
.L_x_3:
[----:B------:R-:W-:Y:S05]  /*0570*/  BSYNC.RECONVERGENT B0 ;  /* 0x0000000000007941 */ /* 0x000fea0003800200 */
.L_x_2:
[----:B------:R-:W-:Y:S06]  /*0580*/  BAR.SYNC.DEFER_BLOCKING 0x0 ;  /* 0x0000000000007b1d */ /* 0x000fec0000010000 */
[----:B------:R-:W-:Y:S04]  /*0590*/  BSSY.RECONVERGENT B0, `(.L_x_4) ;  /* 0x0000018000007945 */ /* 0x000fe80003800200 */
[----:B------:R-:W-:Y:S05]  /*05a0*/  @P0 BRA `(.L_x_5) ;  /* 0x0000000000580947 */ /* 0x000fea0003800000 */
[----:B--2---:R-:W2:Y:S01]  /*05b0*/  LDC.64 R10, c[0x0][0x120] ;  /* 0x00004800ff0a7b82 */ /* 0x004ea20000000a00 */
        /* <DEDUP_REMOVED lines=21> */
.L_x_5:
[----:B------:R-:W-:Y:S05]  /*0710*/  BSYNC.RECONVERGENT B0 ;  /* 0x0000000000007941 */ /* 0x000fea0003800200 */
.L_x_4:
[----:B------:R-:W-:Y:S06]  /*0720*/  BAR.SYNC.DEFER_BLOCKING 0x0 ;  /* 0x0000000000007b1d */ /* 0x000fec0000010000 */
[----:B------:R-:W-:Y:S04]  /*0730*/  BSSY.RECONVERGENT B0, `(.L_x_6) ;  /* 0x0000017000007945 */ /* 0x000fe80003800200 */
[----:B------:R-:W-:Y:S05]  /*0740*/  @P0 BRA `(.L_x_7) ;  /* 0x0000000000540947 */ /* 0x000fea0003800000 */
[----:B0123--:R-:W0:Y:S01]  /*0750*/  LDC.64 R6, c[0x0][0x120] ;  /* 0x00004800ff067b82 */ /* 0x00fe220000000a00 */
[----:B------:R-:W-:-:S04]  /*0760*/  SHF.L.U32 R12, R2, 0x1, RZ ;  /* 0x00000001020c7819 */ /* 0x000fc800000006ff */
[----:B------:R-:W-:-:S05]  /*0770*/  LOP3.LUT R9, R12, 0xe, RZ, 0xc0, !PT ;  /* 0x0000000e0c097812 */ /* 0x000fca00078ec0ff */
[----:B0-----:R-:W-:-:S05]  /*0780*/  IMAD.WIDE.U32 R6, R9, 0x4, R6 ;  /* 0x0000000409067825 */ /* 0x001fca00078e0006 */
[----:B------:R-:W2:Y:S04]  /*0790*/  LDG.E.CONSTANT R10, desc[UR4][R6.64] ;  /* 0x00000004060a7981 */ /* 0x000ea8000c1e9900 */
[----:B------:R-:W3:Y:S01]  /*07a0*/  LDG.E.CONSTANT R11, desc[UR4][R6.64+0x40] ;  /* 0x00004004060b7981 */ /* 0x000ee2000c1e9900 */
        /* <DEDUP_REMOVED lines=15> */
.L_x_7:
[----:B------:R-:W-:Y:S05]  /*08a0*/  BSYNC.RECONVERGENT B0 ;  /* 0x0000000000007941 */ /* 0x000fea0003800200 */
.L_x_6:
[----:B------:R-:W-:Y:S06]  /*08b0*/  BAR.SYNC.DEFER_BLOCKING 0x0 ;  /* 0x0000000000007b1d */ /* 0x000fec0000010000 */
[----:B--234-:R-:W2:Y:S04]  /*08c0*/  @!P0 LDS.64 R10, [R8+0x80] ;  /* 0x00008000080a8984 */ /* 0x01cea80000000a00 */
[----:B01----:R-:W0:Y:S01]  /*08d0*/  @!P0 LDS.64 R6, [R8] ;  /* 0x0000000008068984 */ /* 0x003e220000000a00 */
[-C--:B--2--5:R-:W-:Y:S01]  /*08e0*/  @!P0 FMUL R5, R3, R11.reuse ;  /* 0x0000000b03058220 */ /* 0x0a4fe20000400000 */
[----:B------:R-:W-:-:S03]  /*08f0*/  @!P0 FMUL R2, R4, R11 ;  /* 0x0000000b04028220 */ /* 0x000fc60000400000 */
[-C--:B------:R-:W-:Y:S01]  /*0900*/  @!P0 FFMA R4, R4, R10.reuse, R5 ;  /* 0x0000000a04048223 */ /* 0x080fe20000000005 */
[----:B------:R-:W-:-:S03]  /*0910*/  @!P0 FFMA R3, R3, R10, -R2 ;  /* 0x0000000a03038223 */ /* 0x000fc60000000802 */
[C-C-:B0-----:R-:W-:Y:S01]  /*0920*/  @!P0 FADD R5, R7.reuse, R4.reuse ;  /* 0x0000000407058221 */ /* 0x141fe20000000000 */
[----:B------:R-:W-:Y:S01]  /*0930*/  @!P0 FADD R7, R7, -R4 ;  /* 0x8000000407078221 */ /* 0x000fe20000000000 */
[C-C-:B------:R-:W-:Y:S01]  /*0940*/  @!P0 FADD R4, R6.reuse, R3.reuse ;  /* 0x0000000306048221 */ /* 0x140fe20000000000 */
[----:B------:R-:W-:Y:S02]  /*0950*/  @!P0 FADD R6, R6, -R3 ;  /* 0x8000000306068221 */ /* 0x000fe40000000000 */
[----:B------:R-:W0:Y:S02]  /*0960*/  LDC.64 R2, c[0x0][0x388] ;  /* 0x0000e200ff027b82 */ /* 0x000e240000000a00 */
[----:B------:R-:W-:Y:S04]  /*0970*/  @!P0 STS.64 [R8], R4 ;  /* 0x0000000408008388 */ /* 0x000fe80000000a00 */
[----:B------:R-:W-:Y:S02]  /*0980*/  @!P0 STS.64 [R8+0x80], R6 ;  /* 0x0000800608008388 */ /* 0x000fe40000000a00 */
[----:B------:R-:W-:Y:S01]  /*0990*/  BAR.SYNC.DEFER_BLOCKING 0x0 ;  /* 0x0000000000007b1d */ /* 0x000fe20000010000 */
[----:B0-----:R-:W-:-:S05]  /*09a0*/  IMAD.WIDE R2, R0, 0x8, R2 ;  /* 0x0000000800027825 */ /* 0x001fca00078e0202 */
[----:B------:R-:W0:Y:S04]  /*09b0*/  LDS.64 R10, [R8] ;  /* 0x00000000080a7984 */ /* 0x000e280000000a00 */
[----:B0-----:R-:W-:Y:S01]  /*09c0*/  STG.E.64 desc[UR4][R2.64], R10 ;  /* 0x0000000a02007986 */ /* 0x001fe2000c101b04 */
[----:B------:R-:W-:Y:S05]  /*09d0*/  EXIT ;  /* 0x000000000000794d */ /* 0x000fea0003800000 */
.L_x_8:
[----:B------:R-:W-:-:S00]  /*09e0*/  BRA `(.L_x_8) ;  /* 0xfffffffc00fc7947 */ /* 0x000fc0000383ffff */
[----:B------:R-:W-:-:S00]  /*09f0*/  NOP ;  /* 0x0000000000007918 */ /* 0x000fc00000000000 */
        /* <DEDUP_REMOVED lines=8> */
.L_x_9:


//--------------------- .nv.shared._Z34fft32_shared_memory_batch32_kernelPK6float2PS_i --------------------------
	.section	.nv.shared._Z34fft32_shared_memory_batch32_kernelPK6float2PS_i,"aw",@nobits
	.sectionflags	@""
	.align	8
.nv.shared._Z34fft32_shared_memory_batch32_kernelPK6float2PS_i:
	.zero		9472


//--------------------- .nv.shared.reserved.0     --------------------------
	.section	.nv.shared.reserved.0,"aw",@nobits
	.weak		__nv_reservedSMEM_offset_0_alias
	.size		__nv_reservedSMEM_offset_0_alias, 0, 64
	.other		__nv_reservedSMEM_offset_0_alias,@"STO_CUDA_RESERVED_SHARED STV_DEFAULT"
__nv_reservedSMEM_offset_0_alias:
	.zero		0
	.zero		64


//--------------------- .nv.constant0._Z34fft32_shared_memory_batch32_kernelPK6float2PS_i --------------------------
	.section	.nv.constant0._Z34fft32_shared_memory_batch32_kernelPK6float2PS_i,"a",@progbits
	.sectionflags	@""
	.align	4
.nv.constant0._Z34fft32_shared_memory_batch32_kernelPK6float2PS_i:
	.zero		916


//--------------------- SYMBOLS --------------------------

	.type		.nv.reservedSmem.offset0,@object
	.size		.nv.reservedSmem.offset0,0x4
	.type		.nv.reservedSmem.cap,@object
	.size		.nv.reservedSmem.cap,0x4
